//
// Generated by NVIDIA NVVM Compiler
//
// Compiler Build ID: CL-36424714
// Cuda compilation tools, release 13.0, V13.0.88
// Based on NVVM 20.0.0
//

.version 9.0
.target sm_100
.address_size 64

	// .globl	_Z17mat_mul_knl_naivePfS_S_iii

.visible .entry _Z17mat_mul_knl_naivePfS_S_iii(
	.param .u64 .ptr .align 1 _Z17mat_mul_knl_naivePfS_S_iii_param_0,
	.param .u64 .ptr .align 1 _Z17mat_mul_knl_naivePfS_S_iii_param_1,
	.param .u64 .ptr .align 1 _Z17mat_mul_knl_naivePfS_S_iii_param_2,
	.param .u32 _Z17mat_mul_knl_naivePfS_S_iii_param_3,
	.param .u32 _Z17mat_mul_knl_naivePfS_S_iii_param_4,
	.param .u32 _Z17mat_mul_knl_naivePfS_S_iii_param_5
)
{
	.reg .pred 	%p<13>;
	.reg .b32 	%r<41>;
	.reg .b32 	%f<70>;
	.reg .b64 	%rd<53>;

	ld.param.u64 	%rd7, [_Z17mat_mul_knl_naivePfS_S_iii_param_0];
	ld.param.u64 	%rd8, [_Z17mat_mul_knl_naivePfS_S_iii_param_1];
	ld.param.u64 	%rd6, [_Z17mat_mul_knl_naivePfS_S_iii_param_2];
	ld.param.u32 	%r20, [_Z17mat_mul_knl_naivePfS_S_iii_param_3];
	ld.param.u32 	%r18, [_Z17mat_mul_knl_naivePfS_S_iii_param_4];
	ld.param.u32 	%r19, [_Z17mat_mul_knl_naivePfS_S_iii_param_5];
	cvta.to.global.u64 	%rd1, %rd8;
	cvta.to.global.u64 	%rd2, %rd7;
	mov.u32 	%r21, %ntid.y;
	mov.u32 	%r22, %ctaid.y;
	mov.u32 	%r23, %tid.y;
	mad.lo.s32 	%r1, %r21, %r22, %r23;
	mov.u32 	%r24, %ntid.x;
	mov.u32 	%r25, %ctaid.x;
	mov.u32 	%r26, %tid.x;
	mad.lo.s32 	%r2, %r24, %r25, %r26;
	setp.ge.s32 	%p1, %r1, %r20;
	setp.ge.s32 	%p2, %r2, %r19;
	or.pred  	%p3, %p1, %p2;
	@%p3 bra 	$L__BB0_14;
	setp.lt.s32 	%p4, %r18, 1;
	mov.f32 	%f69, 0f00000000;
	@%p4 bra 	$L__BB0_13;
	mul.lo.s32 	%r3, %r18, %r1;
	and.b32  	%r4, %r18, 7;
	setp.lt.u32 	%p5, %r18, 8;
	mov.f32 	%f69, 0f00000000;
	mov.b32 	%r39, 0;
	@%p5 bra 	$L__BB0_5;
	and.b32  	%r39, %r18, 2147483640;
	neg.s32 	%r37, %r39;
	shl.b32 	%r7, %r19, 3;
	mul.wide.u32 	%rd9, %r3, 4;
	add.s64 	%rd10, %rd9, %rd2;
	add.s64 	%rd52, %rd10, 16;
	mov.f32 	%f69, 0f00000000;
	mul.wide.s32 	%rd13, %r19, 4;
	mov.u32 	%r36, %r2;
$L__BB0_4:
	.pragma "nounroll";
	ld.global.f32 	%f17, [%rd52+-16];
	mul.wide.s32 	%rd11, %r36, 4;
	add.s64 	%rd12, %rd1, %rd11;
	ld.global.f32 	%f18, [%rd12];
	fma.rn.f32 	%f19, %f17, %f18, %f69;
	ld.global.f32 	%f20, [%rd52+-12];
	add.s64 	%rd14, %rd12, %rd13;
	ld.global.f32 	%f21, [%rd14];
	fma.rn.f32 	%f22, %f20, %f21, %f19;
	ld.global.f32 	%f23, [%rd52+-8];
	add.s64 	%rd15, %rd14, %rd13;
	ld.global.f32 	%f24, [%rd15];
	fma.rn.f32 	%f25, %f23, %f24, %f22;
	ld.global.f32 	%f26, [%rd52+-4];
	add.s64 	%rd16, %rd15, %rd13;
	ld.global.f32 	%f27, [%rd16];
	fma.rn.f32 	%f28, %f26, %f27, %f25;
	ld.global.f32 	%f29, [%rd52];
	add.s64 	%rd17, %rd16, %rd13;
	ld.global.f32 	%f30, [%rd17];
	fma.rn.f32 	%f31, %f29, %f30, %f28;
	ld.global.f32 	%f32, [%rd52+4];
	add.s64 	%rd18, %rd17, %rd13;
	ld.global.f32 	%f33, [%rd18];
	fma.rn.f32 	%f34, %f32, %f33, %f31;
	ld.global.f32 	%f35, [%rd52+8];
	add.s64 	%rd19, %rd18, %rd13;
	ld.global.f32 	%f36, [%rd19];
	fma.rn.f32 	%f37, %f35, %f36, %f34;
	ld.global.f32 	%f38, [%rd52+12];
	add.s64 	%rd20, %rd19, %rd13;
	ld.global.f32 	%f39, [%rd20];
	fma.rn.f32 	%f69, %f38, %f39, %f37;
	add.s32 	%r37, %r37, 8;
	add.s32 	%r36, %r36, %r7;
	add.s64 	%rd52, %rd52, 32;
	setp.ne.s32 	%p6, %r37, 0;
	@%p6 bra 	$L__BB0_4;
$L__BB0_5:
	setp.eq.s32 	%p7, %r4, 0;
	@%p7 bra 	$L__BB0_13;
	and.b32  	%r13, %r18, 3;
	setp.lt.u32 	%p8, %r4, 4;
	@%p8 bra 	$L__BB0_8;
	add.s32 	%r28, %r39, %r3;
	mul.wide.u32 	%rd21, %r28, 4;
	add.s64 	%rd22, %rd2, %rd21;
	ld.global.f32 	%f41, [%rd22];
	mad.lo.s32 	%r29, %r39, %r19, %r2;
	mul.wide.s32 	%rd23, %r29, 4;
	add.s64 	%rd24, %rd1, %rd23;
	ld.global.f32 	%f42, [%rd24];
	fma.rn.f32 	%f43, %f41, %f42, %f69;
	cvt.u64.u32 	%rd25, %r3;
	cvt.u64.u32 	%rd26, %r39;
	add.s64 	%rd27, %rd26, %rd25;
	shl.b64 	%rd28, %rd27, 2;
	add.s64 	%rd29, %rd2, %rd28;
	ld.global.f32 	%f44, [%rd29+4];
	mul.wide.s32 	%rd30, %r19, 4;
	add.s64 	%rd31, %rd24, %rd30;
	ld.global.f32 	%f45, [%rd31];
	fma.rn.f32 	%f46, %f44, %f45, %f43;
	ld.global.f32 	%f47, [%rd29+8];
	add.s64 	%rd32, %rd31, %rd30;
	ld.global.f32 	%f48, [%rd32];
	fma.rn.f32 	%f49, %f47, %f48, %f46;
	ld.global.f32 	%f50, [%rd29+12];
	add.s64 	%rd33, %rd32, %rd30;
	ld.global.f32 	%f51, [%rd33];
	fma.rn.f32 	%f69, %f50, %f51, %f49;
	add.s32 	%r39, %r39, 4;
$L__BB0_8:
	setp.eq.s32 	%p9, %r13, 0;
	@%p9 bra 	$L__BB0_13;
	setp.eq.s32 	%p10, %r13, 1;
	@%p10 bra 	$L__BB0_11;
	add.s32 	%r30, %r39, %r3;
	mul.wide.u32 	%rd34, %r30, 4;
	add.s64 	%rd35, %rd2, %rd34;
	ld.global.f32 	%f53, [%rd35];
	mad.lo.s32 	%r31, %r39, %r19, %r2;
	mul.wide.s32 	%rd36, %r31, 4;
	add.s64 	%rd37, %rd1, %rd36;
	ld.global.f32 	%f54, [%rd37];
	fma.rn.f32 	%f55, %f53, %f54, %f69;
	cvt.u64.u32 	%rd38, %r3;
	cvt.u64.u32 	%rd39, %r39;
	add.s64 	%rd40, %rd39, %rd38;
	shl.b64 	%rd41, %rd40, 2;
	add.s64 	%rd42, %rd2, %rd41;
	ld.global.f32 	%f56, [%rd42+4];
	mul.wide.s32 	%rd43, %r19, 4;
	add.s64 	%rd44, %rd37, %rd43;
	ld.global.f32 	%f57, [%rd44];
	fma.rn.f32 	%f69, %f56, %f57, %f55;
	add.s32 	%r39, %r39, 2;
$L__BB0_11:
	and.b32  	%r32, %r18, 1;
	setp.eq.b32 	%p11, %r32, 1;
	not.pred 	%p12, %p11;
	@%p12 bra 	$L__BB0_13;
	add.s32 	%r33, %r39, %r3;
	mul.wide.u32 	%rd45, %r33, 4;
	add.s64 	%rd46, %rd2, %rd45;
	ld.global.f32 	%f58, [%rd46];
	mad.lo.s32 	%r34, %r39, %r19, %r2;
	mul.wide.s32 	%rd47, %r34, 4;
	add.s64 	%rd48, %rd1, %rd47;
	ld.global.f32 	%f59, [%rd48];
	fma.rn.f32 	%f69, %f58, %f59, %f69;
$L__BB0_13:
	mad.lo.s32 	%r35, %r19, %r1, %r2;
	cvta.to.global.u64 	%rd49, %rd6;
	mul.wide.s32 	%rd50, %r35, 4;
	add.s64 	%rd51, %rd49, %rd50;
	ld.global.f32 	%f60, [%rd51];
	add.f32 	%f61, %f69, %f60;
	st.global.f32 	[%rd51], %f61;
$L__BB0_14:
	ret;

}


// ===== COMPILED SASS (sm_100) =====

	.target	sm_100

	.elftype	@"ET_EXEC"


//--------------------- .note.nv.tkinfo           --------------------------
	.section	.note.nv.tkinfo,"",@"SHT_NOTE"
	.sectionflags	@"SHF_NOTE_NV_TKINFO"
	.tkinfo
        /*0018*/ 	.word	0x00000002
        /*0030*/ 	.string	""
        /*0030*/ 	.string	"ptxas"
        /*0030*/ 	.string	"Cuda compilation tools, release 13.0, V13.0.88"
        /*0030*/ 	.string	"Build cuda_13.0.r13.0/compiler.36424714_0"
        /*0030*/ 	.string	"-arch sm_100 -m 64 "



//--------------------- .note.nv.cuinfo           --------------------------
	.section	.note.nv.cuinfo,"",@"SHT_NOTE"
	.sectionflags	@"SHF_NOTE_NV_CUINFO"
        /*0018*/ 	.short	0x0002
        /*001a*/ 	.short	0x0064
        /*001c*/ 	.short	0x0082
	.zero		2


//--------------------- .nv.info                  --------------------------
	.section	.nv.info,"",@"SHT_CUDA_INFO"
	.align	4


	//----- nvinfo : EIATTR_REGCOUNT
	.align		4
        /*0000*/ 	.byte	0x04, 0x2f
        /*0002*/ 	.short	(.L_1 - .L_0)
	.align		4
.L_0:
        /*0004*/ 	.word	index@(_Z17mat_mul_knl_naivePfS_S_iii)
        /*0008*/ 	.word	0x00000020


	//----- nvinfo : EIATTR_FRAME_SIZE
	.align		4
.L_1:
        /*000c*/ 	.byte	0x04, 0x11
        /*000e*/ 	.short	(.L_3 - .L_2)
	.align		4
.L_2:
        /*0010*/ 	.word	index@(_Z17mat_mul_knl_naivePfS_S_iii)
        /*0014*/ 	.word	0x00000000


	//----- nvinfo : EIATTR_MIN_STACK_SIZE
	.align		4
.L_3:
        /*0018*/ 	.byte	0x04, 0x12
        /*001a*/ 	.short	(.L_5 - .L_4)
	.align		4
.L_4:
        /*001c*/ 	.word	index@(_Z17mat_mul_knl_naivePfS_S_iii)
        /*0020*/ 	.word	0x00000000
.L_5:


//--------------------- .nv.compat                --------------------------
	.section	.nv.compat,"",@"SHT_CUDA_COMPAT_INFO"
	.align	4
        /*0000*/ 	.byte	0x02, 0x09, 0x00, 0x00, 0x02, 0x02, 0x01, 0x00, 0x02, 0x05, 0x05, 0x00, 0x03, 0x07, 0x01, 0x01
        /*0010*/ 	.byte	0x02, 0x03, 0x00, 0x00, 0x02, 0x06, 0x01, 0x00, 0x04, 0x0b, 0x08, 0x00, 0x09, 0x00, 0x00, 0x00
        /*0020*/ 	.byte	0x00, 0x00, 0x00, 0x00


//--------------------- .nv.info._Z17mat_mul_knl_naivePfS_S_iii --------------------------
	.section	.nv.info._Z17mat_mul_knl_naivePfS_S_iii,"",@"SHT_CUDA_INFO"
	.sectionflags	@""
	.align	4


	//----- nvinfo : EIATTR_CUDA_API_VERSION
	.align		4
        /*0000*/ 	.byte	0x04, 0x37
        /*0002*/ 	.short	(.L_7 - .L_6)
.L_6:
        /*0004*/ 	.word	0x00000082


	//----- nvinfo : EIATTR_KPARAM_INFO
	.align		4
.L_7:
        /*0008*/ 	.byte	0x04, 0x17
        /*000a*/ 	.short	(.L_9 - .L_8)
.L_8:
        /*000c*/ 	.word	0x00000000
        /*0010*/ 	.short	0x0005
        /*0012*/ 	.short	0x0020
        /*0014*/ 	.byte	0x00, 0xf0, 0x11, 0x00


	//----- nvinfo : EIATTR_KPARAM_INFO
	.align		4
.L_9:
        /*0018*/ 	.byte	0x04, 0x17
        /*001a*/ 	.short	(.L_11 - .L_10)
.L_10:
        /*001c*/ 	.word	0x00000000
        /*0020*/ 	.short	0x0004
        /*0022*/ 	.short	0x001c
        /*0024*/ 	.byte	0x00, 0xf0, 0x11, 0x00


	//----- nvinfo : EIATTR_KPARAM_INFO
	.align		4
.L_11:
        /*0028*/ 	.byte	0x04, 0x17
        /*002a*/ 	.short	(.L_13 - .L_12)
.L_12:
        /*002c*/ 	.word	0x00000000
        /*0030*/ 	.short	0x0003
        /*0032*/ 	.short	0x0018
        /*0034*/ 	.byte	0x00, 0xf0, 0x11, 0x00


	//----- nvinfo : EIATTR_KPARAM_INFO
	.align		4
.L_13:
        /*0038*/ 	.byte	0x04, 0x17
        /*003a*/ 	.short	(.L_15 - .L_14)
.L_14:
        /*003c*/ 	.word	0x00000000
        /*0040*/ 	.short	0x0002
        /*0042*/ 	.short	0x0010
        /*0044*/ 	.byte	0x00, 0xf5, 0x21, 0x00


	//----- nvinfo : EIATTR_KPARAM_INFO
	.align		4
.L_15:
        /*0048*/ 	.byte	0x04, 0x17
        /*004a*/ 	.short	(.L_17 - .L_16)
.L_16:
        /*004c*/ 	.word	0x00000000
        /*0050*/ 	.short	0x0001
        /*0052*/ 	.short	0x0008
        /*0054*/ 	.byte	0x00, 0xf5, 0x21, 0x00


	//----- nvinfo : EIATTR_KPARAM_INFO
	.align		4
.L_17:
        /*0058*/ 	.byte	0x04, 0x17
        /*005a*/ 	.short	(.L_19 - .L_18)
.L_18:
        /*005c*/ 	.word	0x00000000
        /*0060*/ 	.short	0x0000
        /*0062*/ 	.short	0x0000
        /*0064*/ 	.byte	0x00, 0xf5, 0x21, 0x00


	//----- nvinfo : EIATTR_SPARSE_MMA_MASK
	.align		4
.L_19:
        /*0068*/ 	.byte	0x03, 0x50
        /*006a*/ 	.short	0x0000


	//----- nvinfo : EIATTR_MAXREG_COUNT
	.align		4
        /*006c*/ 	.byte	0x03, 0x1b
        /*006e*/ 	.short	0x00ff


	//----- nvinfo : EIATTR_MERCURY_ISA_VERSION
	.align		4
        /*0070*/ 	.byte	0x03, 0x5f
        /*0072*/ 	.short	0x0101


	//----- nvinfo : EIATTR_VRC_CTA_INIT_COUNT
	.align		4
        /*0074*/ 	.byte	0x02, 0x4a
	.zero		1
	.zero		1


	//----- nvinfo : EIATTR_EXIT_INSTR_OFFSETS
	.align		4
        /*0078*/ 	.byte	0x04, 0x1c
        /*007a*/ 	.short	(.L_21 - .L_20)


	//   ....[0]....
.L_20:
        /*007c*/ 	.word	0x000000d0


	//   ....[1]....
        /*0080*/ 	.word	0x00000910


	//----- nvinfo : EIATTR_CBANK_PARAM_SIZE
	.align		4
.L_21:
        /*0084*/ 	.byte	0x03, 0x19
        /*0086*/ 	.short	0x0024


	//----- nvinfo : EIATTR_PARAM_CBANK
	.align		4
        /*0088*/ 	.byte	0x04, 0x0a
        /*008a*/ 	.short	(.L_23 - .L_22)
	.align		4
.L_22:
        /*008c*/ 	.word	index@(.nv.constant0._Z17mat_mul_knl_naivePfS_S_iii)
        /*0090*/ 	.short	0x0380
        /*0092*/ 	.short	0x0024


	//----- nvinfo : EIATTR_SW_WAR
	.align		4
.L_23:
        /*0094*/ 	.byte	0x04, 0x36
        /*0096*/ 	.short	(.L_25 - .L_24)
.L_24:
        /*0098*/ 	.word	0x00000008
.L_25:


//--------------------- .nv.callgraph             --------------------------
	.section	.nv.callgraph,"",@"SHT_CUDA_CALLGRAPH"
	.align	4
	.sectionentsize	8
	.align		4
        /*0000*/ 	.word	0x00000000
	.align		4
        /*0004*/ 	.word	0xffffffff
	.align		4
        /*0008*/ 	.word	0x00000000
	.align		4
        /*000c*/ 	.word	0xfffffffe
	.align		4
        /*0010*/ 	.word	0x00000000
	.align		4
        /*0014*/ 	.word	0xfffffffd
	.align		4
        /*0018*/ 	.word	0x00000000
	.align		4
        /*001c*/ 	.word	0xfffffffc


//--------------------- .text._Z17mat_mul_knl_naivePfS_S_iii --------------------------
	.section	.text._Z17mat_mul_knl_naivePfS_S_iii,"ax",@progbits
	.align	128
        .global         _Z17mat_mul_knl_naivePfS_S_iii
        .type           _Z17mat_mul_knl_naivePfS_S_iii,@function
        .size           _Z17mat_mul_knl_naivePfS_S_iii,(.L_x_5 - _Z17mat_mul_knl_naivePfS_S_iii)
        .other          _Z17mat_mul_knl_naivePfS_S_iii,@"STO_CUDA_ENTRY STV_DEFAULT"
_Z17mat_mul_knl_naivePfS_S_iii:
.text._Z17mat_mul_knl_naivePfS_S_iii:
[----:B------:R-:W-:Y:S01]  /*0000*/  LDC R1, c[0x0][0x37c] ;  /* 0x0000df00ff017b82 */ /* 0x000fe20000000800 */
[----:B------:R-:W0:Y:S01]  /*0010*/  S2R R0, SR_CTAID.X ;  /* 0x0000000000007919 */ /* 0x000e220000002500 */
[----:B------:R-:W1:Y:S06]  /*0020*/  LDCU UR4, c[0x0][0x364] ;  /* 0x00006c80ff0477ac */ /* 0x000e6c0008000800 */
[----:B------:R-:W2:Y:S01]  /*0030*/  LDC R17, c[0x0][0x3a0] ;  /* 0x0000e800ff117b82 */ /* 0x000ea20000000800 */
[----:B------:R-:W0:Y:S01]  /*0040*/  S2R R5, SR_TID.X ;  /* 0x0000000000057919 */ /* 0x000e220000002100 */
[----:B------:R-:W0:Y:S01]  /*0050*/  LDCU UR5, c[0x0][0x360] ;  /* 0x00006c00ff0577ac */ /* 0x000e220008000800 */
[----:B------:R-:W1:Y:S01]  /*0060*/  S2R R16, SR_CTAID.Y ;  /* 0x0000000000107919 */ /* 0x000e620000002600 */
[----:B------:R-:W3:Y:S01]  /*0070*/  LDCU UR6, c[0x0][0x398] ;  /* 0x00007300ff0677ac */ /* 0x000ee20008000800 */
[----:B------:R-:W1:Y:S01]  /*0080*/  S2R R3, SR_TID.Y ;  /* 0x0000000000037919 */ /* 0x000e620000002200 */
[----:B0-----:R-:W-:-:S05]  /*0090*/  IMAD R0, R0, UR5, R5 ;  /* 0x0000000500007c24 */ /* 0x001fca000f8e0205 */
[----:B--2---:R-:W-:Y:S01]  /*00a0*/  ISETP.GE.AND P0, PT, R0, R17, PT ;  /* 0x000000110000720c */ /* 0x004fe20003f06270 */
[----:B-1----:R-:W-:-:S05]  /*00b0*/  IMAD R16, R16, UR4, R3 ;  /* 0x0000000410107c24 */ /* 0x002fca000f8e0203 */
[----:B---3--:R-:W-:-:S13]  /*00c0*/  ISETP.GE.OR P0, PT, R16, UR6, P0 ;  /* 0x0000000610007c0c */ /* 0x008fda0008706670 */
[----:B------:R-:W-:Y:S05]  /*00d0*/  @P0 EXIT ;  /* 0x000000000000094d */ /* 0x000fea0003800000 */
[----:B------:R-:W0:Y:S01]  /*00e0*/  LDC R19, c[0x0][0x39c] ;  /* 0x0000e700ff137b82 */ /* 0x000e220000000800 */
[----:B------:R-:W1:Y:S01]  /*00f0*/  LDCU.64 UR4, c[0x0][0x358] ;  /* 0x00006b00ff0477ac */ /* 0x000e620008000a00 */
[----:B------:R-:W-:Y:S01]  /*0100*/  HFMA2 R24, -RZ, RZ, 0, 0 ;  /* 0x00000000ff187431 */ /* 0x000fe200000001ff */
[----:B0-----:R-:W-:-:S13]  /*0110*/  ISETP.GE.AND P0, PT, R19, 0x1, PT ;  /* 0x000000011300780c */ /* 0x001fda0003f06270 */
[----:B-1----:R-:W-:Y:S05]  /*0120*/  @!P0 BRA `(.L_x_0) ;  /* 0x0000000400e08947 */ /* 0x002fea0003800000 */
[C---:B------:R-:W-:Y:S01]  /*0130*/  ISETP.GE.U32.AND P1, PT, R19.reuse, 0x8, PT ;  /* 0x000000081300780c */ /* 0x040fe20003f26070 */
[----:B------:R-:W-:Y:S01]  /*0140*/  IMAD R20, R16, R19, RZ ;  /* 0x0000001310147224 */ /* 0x000fe200078e02ff */
[----:B------:R-:W-:Y:S02]  /*0150*/  LOP3.LUT R27, R19, 0x7, RZ, 0xc0, !PT ;  /* 0x00000007131b7812 */ /* 0x000fe400078ec0ff */
[----:B------:R-:W-:Y:S02]  /*0160*/  MOV R24, RZ ;  /* 0x000000ff00187202 */ /* 0x000fe40000000f00 */
[----:B------:R-:W-:Y:S02]  /*0170*/  ISETP.NE.AND P0, PT, R27, RZ, PT ;  /* 0x000000ff1b00720c */ /* 0x000fe40003f05270 */
[----:B------:R-:W-:-:S05]  /*0180*/  MOV R21, RZ ;  /* 0x000000ff00157202 */ /* 0x000fca0000000f00 */
[----:B------:R-:W-:Y:S06]  /*0190*/  @!P1 BRA `(.L_x_1) ;  /* 0x0000000000c49947 */ /* 0x000fec0003800000 */
[----:B------:R-:W0:Y:S01]  /*01a0*/  LDC.64 R2, c[0x0][0x380] ;  /* 0x0000e000ff027b82 */ /* 0x000e220000000a00 */
[----:B------:R-:W-:Y:S02]  /*01b0*/  LOP3.LUT R21, R19, 0x7ffffff8, RZ, 0xc0, !PT ;  /* 0x7ffffff813157812 */ /* 0x000fe400078ec0ff */
[----:B------:R-:W-:Y:S02]  /*01c0*/  MOV R24, RZ ;  /* 0x000000ff00187202 */ /* 0x000fe40000000f00 */
[----:B------:R-:W-:Y:S02]  /*01d0*/  MOV R18, R0 ;  /* 0x0000000000127202 */ /* 0x000fe40000000f00 */
[----:B------:R-:W-:Y:S01]  /*01e0*/  IADD3 R22, PT, PT, -R21, RZ, RZ ;  /* 0x000000ff15167210 */ /* 0x000fe20007ffe1ff */
[----:B0-----:R-:W-:-:S03]  /*01f0*/  IMAD.WIDE.U32 R2, R20, 0x4, R2 ;  /* 0x0000000414027825 */ /* 0x001fc600078e0002 */
[----:B------:R-:W-:-:S04]  /*0200*/  IADD3 R4, P1, PT, R2, 0x10, RZ ;  /* 0x0000001002047810 */ /* 0x000fc80007f3e0ff */
[----:B------:R-:W-:-:S09]  /*0210*/  IADD3.X R5, PT, PT, RZ, R3, RZ, P1, !PT ;  /* 0x00000003ff057210 */ /* 0x000fd20000ffe4ff */
.L_x_2:
[----:B------:R-:W0:Y:S01]  /*0220*/  LDC.64 R14, c[0x0][0x388] ;  /* 0x0000e200ff0e7b82 */ /* 0x000e220000000a00 */
[----:B------:R-:W-:Y:S02]  /*0230*/  MOV R2, R4 ;  /* 0x0000000400027202 */ /* 0x000fe40000000f00 */
[----:B------:R-:W-:-:S05]  /*0240*/  MOV R3, R5 ;  /* 0x0000000500037202 */ /* 0x000fca0000000f00 */
[----:B------:R-:W2:Y:S04]  /*0250*/  LDG.E R25, desc[UR4][R2.64+-0x10] ;  /* 0xfffff00402197981 */ /* 0x000ea8000c1e1900 */
[----:B------:R-:W3:Y:S04]  /*0260*/  LDG.E R23, desc[UR4][R2.64+-0xc] ;  /* 0xfffff40402177981 */ /* 0x000ee8000c1e1900 */
[----:B------:R-:W4:Y:S04]  /*0270*/  LDG.E R29, desc[UR4][R2.64+-0x8] ;  /* 0xfffff804021d7981 */ /* 0x000f28000c1e1900 */
[----:B------:R-:W5:Y:S01]  /*0280*/  LDG.E R28, desc[UR4][R2.64+-0x4] ;  /* 0xfffffc04021c7981 */ /* 0x000f62000c1e1900 */
[----:B0-----:R-:W-:-:S05]  /*0290*/  IMAD.WIDE R14, R18, 0x4, R14 ;  /* 0x00000004120e7825 */ /* 0x001fca00078e020e */
[----:B------:R0:W2:Y:S01]  /*02a0*/  LDG.E R26, desc[UR4][R14.64] ;  /* 0x000000040e1a7981 */ /* 0x0000a2000c1e1900 */
[----:B------:R-:W-:-:S04]  /*02b0*/  IMAD.WIDE R12, R17, 0x4, R14 ;  /* 0x00000004110c7825 */ /* 0x000fc800078e020e */
[C---:B------:R-:W-:Y:S02]  /*02c0*/  IMAD.WIDE R4, R17.reuse, 0x4, R12 ;  /* 0x0000000411047825 */ /* 0x040fe400078e020c */
[----:B------:R-:W3:Y:S02]  /*02d0*/  LDG.E R12, desc[UR4][R12.64] ;  /* 0x000000040c0c7981 */ /* 0x000ee4000c1e1900 */
[C---:B------:R-:W-:Y:S02]  /*02e0*/  IMAD.WIDE R8, R17.reuse, 0x4, R4 ;  /* 0x0000000411087825 */ /* 0x040fe400078e0204 */
[----:B------:R-:W4:Y:S02]  /*02f0*/  LDG.E R4, desc[UR4][R4.64] ;  /* 0x0000000404047981 */ /* 0x000f24000c1e1900 */
[C---:B------:R-:W-:Y:S02]  /*0300*/  IMAD.WIDE R6, R17.reuse, 0x4, R8 ;  /* 0x0000000411067825 */ /* 0x040fe400078e0208 */
[----:B------:R-:W5:Y:S02]  /*0310*/  LDG.E R8, desc[UR4][R8.64] ;  /* 0x0000000408087981 */ /* 0x000f64000c1e1900 */
[----:B------:R-:W-:-:S02]  /*0320*/  IMAD.WIDE R10, R17, 0x4, R6 ;  /* 0x00000004110a7825 */ /* 0x000fc400078e0206 */
[----:B------:R-:W5:Y:S04]  /*0330*/  LDG.E R5, desc[UR4][R2.64] ;  /* 0x0000000402057981 */ /* 0x000f68000c1e1900 */
[----:B------:R-:W5:Y:S01]  /*0340*/  LDG.E R6, desc[UR4][R6.64] ;  /* 0x0000000406067981 */ /* 0x000f62000c1e1900 */
[----:B0-----:R-:W-:-:S03]  /*0350*/  IMAD.WIDE R14, R17, 0x4, R10 ;  /* 0x00000004110e7825 */ /* 0x001fc600078e020a */
[----:B------:R-:W5:Y:S04]  /*0360*/  LDG.E R10, desc[UR4][R10.64] ;  /* 0x000000040a0a7981 */ /* 0x000f68000c1e1900 */
[----:B------:R-:W5:Y:S04]  /*0370*/  LDG.E R13, desc[UR4][R14.64] ;  /* 0x000000040e0d7981 */ /* 0x000f68000c1e1900 */
[----:B------:R-:W5:Y:S04]  /*0380*/  LDG.E R7, desc[UR4][R2.64+0x4] ;  /* 0x0000040402077981 */ /* 0x000f68000c1e1900 */
[----:B------:R-:W5:Y:S01]  /*0390*/  LDG.E R9, desc[UR4][R2.64+0xc] ;  /* 0x00000c0402097981 */ /* 0x000f62000c1e1900 */
[----:B--2---:R-:W-:Y:S01]  /*03a0*/  FFMA R26, R25, R26, R24 ;  /* 0x0000001a191a7223 */ /* 0x004fe20000000018 */
[----:B------:R-:W-:-:S02]  /*03b0*/  IMAD.WIDE R24, R17, 0x4, R14 ;  /* 0x0000000411187825 */ /* 0x000fc400078e020e */
[----:B------:R-:W2:Y:S04]  /*03c0*/  LDG.E R14, desc[UR4][R2.64+0x8] ;  /* 0x00000804020e7981 */ /* 0x000ea8000c1e1900 */
[----:B------:R-:W2:Y:S01]  /*03d0*/  LDG.E R24, desc[UR4][R24.64] ;  /* 0x0000000418187981 */ /* 0x000ea2000c1e1900 */
[----:B---3--:R-:W-:Y:S01]  /*03e0*/  FFMA R12, R23, R12, R26 ;  /* 0x0000000c170c7223 */ /* 0x008fe2000000001a */
[----:B------:R-:W-:-:S03]  /*03f0*/  IADD3 R22, PT, PT, R22, 0x8, RZ ;  /* 0x0000000816167810 */ /* 0x000fc60007ffe0ff */
[----:B----4-:R-:W-:Y:S01]  /*0400*/  FFMA R29, R29, R4, R12 ;  /* 0x000000041d1d7223 */ /* 0x010fe2000000000c */
[----:B------:R-:W-:-:S03]  /*0410*/  ISETP.NE.AND P1, PT, R22, RZ, PT ;  /* 0x000000ff1600720c */ /* 0x000fc60003f25270 */
[----:B-----5:R-:W-:Y:S01]  /*0420*/  FFMA R8, R28, R8, R29 ;  /* 0x000000081c087223 */ /* 0x020fe2000000001d */
[----:B------:R-:W-:-:S03]  /*0430*/  IADD3 R4, P2, PT, R2, 0x20, RZ ;  /* 0x0000002002047810 */ /* 0x000fc60007f5e0ff */
[----:B------:R-:W-:Y:S01]  /*0440*/  FFMA R6, R5, R6, R8 ;  /* 0x0000000605067223 */ /* 0x000fe20000000008 */
[----:B------:R-:W-:Y:S02]  /*0450*/  IADD3.X R5, PT, PT, RZ, R3, RZ, P2, !PT ;  /* 0x00000003ff057210 */ /* 0x000fe400017fe4ff */
[----:B------:R-:W-:Y:S01]  /*0460*/  LEA R18, R17, R18, 0x3 ;  /* 0x0000001211127211 */ /* 0x000fe200078e18ff */
[----:B------:R-:W-:-:S04]  /*0470*/  FFMA R7, R7, R10, R6 ;  /* 0x0000000a07077223 */ /* 0x000fc80000000006 */
[----:B--2---:R-:W-:-:S04]  /*0480*/  FFMA R14, R14, R13, R7 ;  /* 0x0000000d0e0e7223 */ /* 0x004fc80000000007 */
[----:B------:R-:W-:Y:S01]  /*0490*/  FFMA R24, R9, R24, R14 ;  /* 0x0000001809187223 */ /* 0x000fe2000000000e */
[----:B------:R-:W-:Y:S06]  /*04a0*/  @P1 BRA `(.L_x_2) ;  /* 0xfffffffc005c1947 */ /* 0x000fec000383ffff */
.L_x_1:
[----:B------:R-:W-:Y:S05]  /*04b0*/  @!P0 BRA `(.L_x_0) ;  /* 0x0000000000fc8947 */ /* 0x000fea0003800000 */
[----:B------:R-:W-:Y:S02]  /*04c0*/  ISETP.GE.U32.AND P1, PT, R27, 0x4, PT ;  /* 0x000000041b00780c */ /* 0x000fe40003f26070 */
[----:B------:R-:W-:-:S04]  /*04d0*/  LOP3.LUT R14, R19, 0x3, RZ, 0xc0, !PT ;  /* 0x00000003130e7812 */ /* 0x000fc800078ec0ff */
[----:B------:R-:W-:-:S07]  /*04e0*/  ISETP.NE.AND P0, PT, R14, RZ, PT ;  /* 0x000000ff0e00720c */ /* 0x000fce0003f05270 */
[----:B------:R-:W-:Y:S06]  /*04f0*/  @!P1 BRA `(.L_x_3) ;  /* 0x00000000006c9947 */ /* 0x000fec0003800000 */
[----:B------:R-:W0:Y:S01]  /*0500*/  LDC.64 R4, c[0x0][0x388] ;  /* 0x0000e200ff047b82 */ /* 0x000e220000000a00 */
[----:B------:R-:W1:Y:S01]  /*0510*/  LDCU.64 UR6, c[0x0][0x380] ;  /* 0x00007000ff0677ac */ /* 0x000e620008000a00 */
[----:B------:R-:W-:Y:S01]  /*0520*/  IMAD R7, R21, R17, R0 ;  /* 0x0000001115077224 */ /* 0x000fe200078e0200 */
[CC--:B------:R-:W-:Y:S02]  /*0530*/  IADD3 R3, PT, PT, R20.reuse, R21.reuse, RZ ;  /* 0x0000001514037210 */ /* 0x0c0fe40007ffe0ff */
[----:B------:R-:W-:-:S03]  /*0540*/  IADD3 R8, P1, PT, R20, R21, RZ ;  /* 0x0000001514087210 */ /* 0x000fc60007f3e0ff */
[----:B------:R-:W2:Y:S01]  /*0550*/  LDC.64 R12, c[0x0][0x380] ;  /* 0x0000e000ff0c7b82 */ /* 0x000ea20000000a00 */
[----:B0-----:R-:W-:-:S04]  /*0560*/  IMAD.WIDE R4, R7, 0x4, R4 ;  /* 0x0000000407047825 */ /* 0x001fc800078e0204 */
[----:B------:R-:W-:Y:S02]  /*0570*/  IMAD.WIDE R6, R17, 0x4, R4 ;  /* 0x0000000411067825 */ /* 0x000fe400078e0204 */
[----:B------:R-:W3:Y:S02]  /*0580*/  LDG.E R4, desc[UR4][R4.64] ;  /* 0x0000000404047981 */ /* 0x000ee4000c1e1900 */
[----:B--2---:R-:W-:Y:S01]  /*0590*/  IMAD.WIDE.U32 R12, R3, 0x4, R12 ;  /* 0x00000004030c7825 */ /* 0x004fe200078e000c */
[----:B------:R-:W-:Y:S02]  /*05a0*/  IADD3.X R3, PT, PT, RZ, RZ, RZ, P1, !PT ;  /* 0x000000ffff037210 */ /* 0x000fe40000ffe4ff */
[----:B-1----:R-:W-:-:S03]  /*05b0*/  LEA R2, P1, R8, UR6, 0x2 ;  /* 0x0000000608027c11 */ /* 0x002fc6000f8210ff */
[----:B------:R-:W3:Y:S01]  /*05c0*/  LDG.E R13, desc[UR4][R12.64] ;  /* 0x000000040c0d7981 */ /* 0x000ee2000c1e1900 */
[----:B------:R-:W-:Y:S01]  /*05d0*/  LEA.HI.X R3, R8, UR7, R3, 0x2, P1 ;  /* 0x0000000708037c11 */ /* 0x000fe200088f1403 */
[C---:B------:R-:W-:Y:S02]  /*05e0*/  IMAD.WIDE R8, R17.reuse, 0x4, R6 ;  /* 0x0000000411087825 */ /* 0x040fe400078e0206 */
[----:B------:R-:W2:Y:S04]  /*05f0*/  LDG.E R6, desc[UR4][R6.64] ;  /* 0x0000000406067981 */ /* 0x000ea8000c1e1900 */
[----:B------:R-:W2:Y:S01]  /*0600*/  LDG.E R15, desc[UR4][R2.64+0x4] ;  /* 0x00000404020f7981 */ /* 0x000ea2000c1e1900 */
[----:B------:R-:W-:-:S03]  /*0610*/  IMAD.WIDE R10, R17, 0x4, R8 ;  /* 0x00000004110a7825 */ /* 0x000fc600078e0208 */
[----:B------:R-:W4:Y:S04]  /*0620*/  LDG.E R22, desc[UR4][R8.64] ;  /* 0x0000000408167981 */ /* 0x000f28000c1e1900 */
[----:B------:R-:W4:Y:S04]  /*0630*/  LDG.E R18, desc[UR4][R2.64+0x8] ;  /* 0x0000080402127981 */ /* 0x000f28000c1e1900 */
[----:B------:R-:W5:Y:S04]  /*0640*/  LDG.E R26, desc[UR4][R2.64+0xc] ;  /* 0x00000c04021a7981 */ /* 0x000f68000c1e1900 */
[----:B------:R-:W5:Y:S01]  /*0650*/  LDG.E R10, desc[UR4][R10.64] ;  /* 0x000000040a0a7981 */ /* 0x000f62000c1e1900 */
[----:B------:R-:W-:Y:S01]  /*0660*/  IADD3 R21, PT, PT, R21, 0x4, RZ ;  /* 0x0000000415157810 */ /* 0x000fe20007ffe0ff */
[----:B---3--:R-:W-:-:S04]  /*0670*/  FFMA R24, R13, R4, R24 ;  /* 0x000000040d187223 */ /* 0x008fc80000000018 */
[----:B--2---:R-:W-:-:S04]  /*0680*/  FFMA R15, R15, R6, R24 ;  /* 0x000000060f0f7223 */ /* 0x004fc80000000018 */
[----:B----4-:R-:W-:-:S04]  /*0690*/  FFMA R15, R18, R22, R15 ;  /* 0x00000016120f7223 */ /* 0x010fc8000000000f */
[----:B-----5:R-:W-:-:S07]  /*06a0*/  FFMA R24, R26, R10, R15 ;  /* 0x0000000a1a187223 */ /* 0x020fce000000000f */
.L_x_3:
[----:B------:R-:W-:Y:S05]  /*06b0*/  @!P0 BRA `(.L_x_0) ;  /* 0x00000000007c8947 */ /* 0x000fea0003800000 */
[----:B------:R-:W-:Y:S01]  /*06c0*/  ISETP.NE.AND P1, PT, R14, 0x1, PT ;  /* 0x000000010e00780c */ /* 0x000fe20003f25270 */
[----:B------:R-:W0:Y:S01]  /*06d0*/  LDC.64 R10, c[0x0][0x380] ;  /* 0x0000e000ff0a7b82 */ /* 0x000e220000000a00 */
[----:B------:R-:W-:-:S04]  /*06e0*/  LOP3.LUT R19, R19, 0x1, RZ, 0xc0, !PT ;  /* 0x0000000113137812 */ /* 0x000fc800078ec0ff */
[----:B------:R-:W-:-:S03]  /*06f0*/  ISETP.NE.U32.AND P0, PT, R19, 0x1, PT ;  /* 0x000000011300780c */ /* 0x000fc60003f05070 */
[----:B------:R-:W1:Y:S04]  /*0700*/  LDC.64 R8, c[0x0][0x388] ;  /* 0x0000e200ff087b82 */ /* 0x000e680000000a00 */
[CC--:B------:R-:W-:Y:S02]  /*0710*/  @P1 IADD3 R13, PT, PT, R20.reuse, R21.reuse, RZ ;  /* 0x00000015140d1210 */ /* 0x0c0fe40007ffe0ff */
[----:B------:R-:W-:Y:S02]  /*0720*/  @P1 IADD3 R12, P2, PT, R20, R21, RZ ;  /* 0x00000015140c1210 */ /* 0x000fe40007f5e0ff */
[----:B------:R-:W2:Y:S02]  /*0730*/  @P1 LDC.64 R2, c[0x0][0x380] ;  /* 0x0000e000ff021b82 */ /* 0x000ea40000000a00 */
[----:B------:R-:W-:-:S06]  /*0740*/  @P1 IADD3.X R14, PT, PT, RZ, RZ, RZ, P2, !PT ;  /* 0x000000ffff0e1210 */ /* 0x000fcc00017fe4ff */
[----:B------:R-:W3:Y:S01]  /*0750*/  LDC.64 R4, c[0x0][0x380] ;  /* 0x0000e000ff047b82 */ /* 0x000ee20000000a00 */
[----:B0-----:R-:W-:-:S04]  /*0760*/  @P1 IMAD.WIDE.U32 R10, R13, 0x4, R10 ;  /* 0x000000040d0a1825 */ /* 0x001fc800078e000a */
[C---:B------:R-:W-:Y:S01]  /*0770*/  @P1 IMAD R13, R21.reuse, R17, R0 ;  /* 0x00000011150d1224 */ /* 0x040fe200078e0200 */
[----:B------:R-:W-:Y:S01]  /*0780*/  @P1 IADD3 R21, PT, PT, R21, 0x2, RZ ;  /* 0x0000000215151810 */ /* 0x000fe20007ffe0ff */
[----:B------:R-:W4:Y:S01]  /*0790*/  @P1 LDG.E R11, desc[UR4][R10.64] ;  /* 0x000000040a0b1981 */ /* 0x000f22000c1e1900 */
[----:B------:R-:W0:Y:S01]  /*07a0*/  LDC.64 R6, c[0x0][0x388] ;  /* 0x0000e200ff067b82 */ /* 0x000e220000000a00 */
[----:B-1----:R-:W-:Y:S01]  /*07b0*/  @P1 IMAD.WIDE R8, R13, 0x4, R8 ;  /* 0x000000040d081825 */ /* 0x002fe200078e0208 */
[----:B------:R-:W-:Y:S02]  /*07c0*/  @!P0 IADD3 R15, PT, PT, R20, R21, RZ ;  /* 0x00000015140f8210 */ /* 0x000fe40007ffe0ff */
[----:B--2---:R-:W-:Y:S01]  /*07d0*/  @P1 LEA R2, P2, R12, R2, 0x2 ;  /* 0x000000020c021211 */ /* 0x004fe200078410ff */
[----:B------:R-:W-:-:S03]  /*07e0*/  @!P0 IMAD R21, R21, R17, R0 ;  /* 0x0000001115158224 */ /* 0x000fc600078e0200 */
[----:B------:R-:W-:Y:S01]  /*07f0*/  @P1 LEA.HI.X R3, R12, R3, R14, 0x2, P2 ;  /* 0x000000030c031211 */ /* 0x000fe200010f140e */
[----:B------:R-:W-:Y:S01]  /*0800*/  @P1 IMAD.WIDE R12, R17, 0x4, R8 ;  /* 0x00000004110c1825 */ /* 0x000fe200078e0208 */
[----:B------:R-:W4:Y:S03]  /*0810*/  @P1 LDG.E R14, desc[UR4][R8.64] ;  /* 0x00000004080e1981 */ /* 0x000f26000c1e1900 */
[----:B---3--:R-:W-:Y:S01]  /*0820*/  @!P0 IMAD.WIDE.U32 R4, R15, 0x4, R4 ;  /* 0x000000040f048825 */ /* 0x008fe200078e0004 */
[----:B------:R-:W2:Y:S04]  /*0830*/  @P1 LDG.E R2, desc[UR4][R2.64+0x4] ;  /* 0x0000040402021981 */ /* 0x000ea8000c1e1900 */
[----:B------:R-:W2:Y:S01]  /*0840*/  @P1 LDG.E R12, desc[UR4][R12.64] ;  /* 0x000000040c0c1981 */ /* 0x000ea2000c1e1900 */
[----:B0-----:R-:W-:-:S03]  /*0850*/  @!P0 IMAD.WIDE R6, R21, 0x4, R6 ;  /* 0x0000000415068825 */ /* 0x001fc600078e0206 */
[----:B------:R-:W3:Y:S04]  /*0860*/  @!P0 LDG.E R5, desc[UR4][R4.64] ;  /* 0x0000000404058981 */ /* 0x000ee8000c1e1900 */
[----:B------:R-:W3:Y:S01]  /*0870*/  @!P0 LDG.E R6, desc[UR4][R6.64] ;  /* 0x0000000406068981 */ /* 0x000ee2000c1e1900 */
[----:B----4-:R-:W-:-:S04]  /*0880*/  @P1 FFMA R11, R11, R14, R24 ;  /* 0x0000000e0b0b1223 */ /* 0x010fc80000000018 */
[----:B--2---:R-:W-:-:S04]  /*0890*/  @P1 FFMA R24, R2, R12, R11 ;  /* 0x0000000c02181223 */ /* 0x004fc8000000000b */
[----:B---3--:R-:W-:-:S07]  /*08a0*/  @!P0 FFMA R24, R5, R6, R24 ;  /* 0x0000000605188223 */ /* 0x008fce0000000018 */
.L_x_0:
[----:B------:R-:W0:Y:S01]  /*08b0*/  LDC.64 R2, c[0x0][0x390] ;  /* 0x0000e400ff027b82 */ /* 0x000e220000000a00 */
[----:B------:R-:W-:-:S04]  /*08c0*/  IMAD R17, R16, R17, R0 ;  /* 0x0000001110117224 */ /* 0x000fc800078e0200 */
[----:B0-----:R-:W-:-:S05]  /*08d0*/  IMAD.WIDE R2, R17, 0x4, R2 ;  /* 0x0000000411027825 */ /* 0x001fca00078e0202 */
[----:B------:R-:W2:Y:S02]  /*08e0*/  LDG.E R5, desc[UR4][R2.64] ;  /* 0x0000000402057981 */ /* 0x000ea4000c1e1900 */
[----:B--2---:R-:W-:-:S05]  /*08f0*/  FADD R5, R5, R24 ;  /* 0x0000001805057221 */ /* 0x004fca0000000000 */
[----:B------:R-:W-:Y:S01]  /*0900*/  STG.E desc[UR4][R2.64], R5 ;  /* 0x0000000502007986 */ /* 0x000fe2000c101904 */
[----:B------:R-:W-:Y:S05]  /*0910*/  EXIT ;  /* 0x000000000000794d */ /* 0x000fea0003800000 */
.L_x_4:
[----:B------:R-:W-:-:S00]  /*0920*/  BRA `(.L_x_4) ;  /* 0xfffffffc00fc7947 */ /* 0x000fc0000383ffff */
[----:B------:R-:W-:-:S00]  /*0930*/  NOP ;  /* 0x0000000000007918 */ /* 0x000fc00000000000 */
        /* <DEDUP_REMOVED lines=12> */
.L_x_5:


//--------------------- .nv.shared.reserved.0     --------------------------
	.section	.nv.shared.reserved.0,"aw",@nobits
	.weak		__nv_reservedSMEM_offset_0_alias
	.size		__nv_reservedSMEM_offset_0_alias, 0, 64
	.other		__nv_reservedSMEM_offset_0_alias,@"STO_CUDA_RESERVED_SHARED STV_DEFAULT"
__nv_reservedSMEM_offset_0_alias:
	.zero		0
	.zero		64


//--------------------- .nv.constant0._Z17mat_mul_knl_naivePfS_S_iii --------------------------
	.section	.nv.constant0._Z17mat_mul_knl_naivePfS_S_iii,"a",@progbits
	.sectionflags	@""
	.align	4
.nv.constant0._Z17mat_mul_knl_naivePfS_S_iii:
	.zero		932


//--------------------- SYMBOLS --------------------------

	.type		.nv.reservedSmem.offset0,@object
	.size		.nv.reservedSmem.offset0,0x4
